//
// Generated by NVIDIA NVVM Compiler
//
// Compiler Build ID: CL-36424714
// Cuda compilation tools, release 13.0, V13.0.88
// Based on NVVM 20.0.0
//

.version 9.0
.target sm_100
.address_size 64

	// .globl	_Z9vectorAddPiS_S_i

.visible .entry _Z9vectorAddPiS_S_i(
	.param .u64 .ptr .align 1 _Z9vectorAddPiS_S_i_param_0,
	.param .u64 .ptr .align 1 _Z9vectorAddPiS_S_i_param_1,
	.param .u64 .ptr .align 1 _Z9vectorAddPiS_S_i_param_2,
	.param .u32 _Z9vectorAddPiS_S_i_param_3
)
{
	.reg .pred 	%p<2>;
	.reg .b32 	%r<9>;
	.reg .b64 	%rd<11>;

	ld.param.u64 	%rd1, [_Z9vectorAddPiS_S_i_param_0];
	ld.param.u64 	%rd2, [_Z9vectorAddPiS_S_i_param_1];
	ld.param.u64 	%rd3, [_Z9vectorAddPiS_S_i_param_2];
	ld.param.u32 	%r2, [_Z9vectorAddPiS_S_i_param_3];
	mov.u32 	%r3, %ctaid.x;
	mov.u32 	%r4, %ntid.x;
	mov.u32 	%r5, %tid.x;
	mad.lo.s32 	%r1, %r3, %r4, %r5;
	setp.ge.u32 	%p1, %r1, %r2;
	@%p1 bra 	$L__BB0_2;
	cvta.to.global.u64 	%rd4, %rd1;
	cvta.to.global.u64 	%rd5, %rd2;
	cvta.to.global.u64 	%rd6, %rd3;
	mul.wide.u32 	%rd7, %r1, 4;
	add.s64 	%rd8, %rd4, %rd7;
	ld.global.u32 	%r6, [%rd8];
	add.s64 	%rd9, %rd5, %rd7;
	ld.global.u32 	%r7, [%rd9];
	add.s32 	%r8, %r7, %r6;
	add.s64 	%rd10, %rd6, %rd7;
	st.global.u32 	[%rd10], %r8;
$L__BB0_2:
	ret;

}


// ===== COMPILED SASS (sm_100) =====

	.target	sm_100

	.elftype	@"ET_EXEC"


//--------------------- .note.nv.tkinfo           --------------------------
	.section	.note.nv.tkinfo,"",@"SHT_NOTE"
	.sectionflags	@"SHF_NOTE_NV_TKINFO"
	.tkinfo
        /*0018*/ 	.word	0x00000002
        /*0030*/ 	.string	""
        /*0030*/ 	.string	"ptxas"
        /*0030*/ 	.string	"Cuda compilation tools, release 13.0, V13.0.88"
        /*0030*/ 	.string	"Build cuda_13.0.r13.0/compiler.36424714_0"
        /*0030*/ 	.string	"-arch sm_100 -m 64 "



//--------------------- .note.nv.cuinfo           --------------------------
	.section	.note.nv.cuinfo,"",@"SHT_NOTE"
	.sectionflags	@"SHF_NOTE_NV_CUINFO"
        /*0018*/ 	.short	0x0002
        /*001a*/ 	.short	0x0064
        /*001c*/ 	.short	0x0082
	.zero		2


//--------------------- .nv.info                  --------------------------
	.section	.nv.info,"",@"SHT_CUDA_INFO"
	.align	4


	//----- nvinfo : EIATTR_REGCOUNT
	.align		4
        /*0000*/ 	.byte	0x04, 0x2f
        /*0002*/ 	.short	(.L_1 - .L_0)
	.align		4
.L_0:
        /*0004*/ 	.word	index@(_Z9vectorAddPiS_S_i)
        /*0008*/ 	.word	0x0000000c


	//----- nvinfo : EIATTR_FRAME_SIZE
	.align		4
.L_1:
        /*000c*/ 	.byte	0x04, 0x11
        /*000e*/ 	.short	(.L_3 - .L_2)
	.align		4
.L_2:
        /*0010*/ 	.word	index@(_Z9vectorAddPiS_S_i)
        /*0014*/ 	.word	0x00000000


	//----- nvinfo : EIATTR_MIN_STACK_SIZE
	.align		4
.L_3:
        /*0018*/ 	.byte	0x04, 0x12
        /*001a*/ 	.short	(.L_5 - .L_4)
	.align		4
.L_4:
        /*001c*/ 	.word	index@(_Z9vectorAddPiS_S_i)
        /*0020*/ 	.word	0x00000000
.L_5:


//--------------------- .nv.compat                --------------------------
	.section	.nv.compat,"",@"SHT_CUDA_COMPAT_INFO"
	.align	4
        /*0000*/ 	.byte	0x02, 0x09, 0x00, 0x00, 0x02, 0x02, 0x01, 0x00, 0x02, 0x05, 0x05, 0x00, 0x03, 0x07, 0x01, 0x01
        /*0010*/ 	.byte	0x02, 0x03, 0x00, 0x00, 0x02, 0x06, 0x01, 0x00, 0x04, 0x0b, 0x08, 0x00, 0x09, 0x00, 0x00, 0x00
        /*0020*/ 	.byte	0x00, 0x00, 0x00, 0x00


//--------------------- .nv.info._Z9vectorAddPiS_S_i --------------------------
	.section	.nv.info._Z9vectorAddPiS_S_i,"",@"SHT_CUDA_INFO"
	.sectionflags	@""
	.align	4


	//----- nvinfo : EIATTR_CUDA_API_VERSION
	.align		4
        /*0000*/ 	.byte	0x04, 0x37
        /*0002*/ 	.short	(.L_7 - .L_6)
.L_6:
        /*0004*/ 	.word	0x00000082


	//----- nvinfo : EIATTR_KPARAM_INFO
	.align		4
.L_7:
        /*0008*/ 	.byte	0x04, 0x17
        /*000a*/ 	.short	(.L_9 - .L_8)
.L_8:
        /*000c*/ 	.word	0x00000000
        /*0010*/ 	.short	0x0003
        /*0012*/ 	.short	0x0018
        /*0014*/ 	.byte	0x00, 0xf0, 0x11, 0x00


	//----- nvinfo : EIATTR_KPARAM_INFO
	.align		4
.L_9:
        /*0018*/ 	.byte	0x04, 0x17
        /*001a*/ 	.short	(.L_11 - .L_10)
.L_10:
        /*001c*/ 	.word	0x00000000
        /*0020*/ 	.short	0x0002
        /*0022*/ 	.short	0x0010
        /*0024*/ 	.byte	0x00, 0xf5, 0x21, 0x00


	//----- nvinfo : EIATTR_KPARAM_INFO
	.align		4
.L_11:
        /*0028*/ 	.byte	0x04, 0x17
        /*002a*/ 	.short	(.L_13 - .L_12)
.L_12:
        /*002c*/ 	.word	0x00000000
        /*0030*/ 	.short	0x0001
        /*0032*/ 	.short	0x0008
        /*0034*/ 	.byte	0x00, 0xf5, 0x21, 0x00


	//----- nvinfo : EIATTR_KPARAM_INFO
	.align		4
.L_13:
        /*0038*/ 	.byte	0x04, 0x17
        /*003a*/ 	.short	(.L_15 - .L_14)
.L_14:
        /*003c*/ 	.word	0x00000000
        /*0040*/ 	.short	0x0000
        /*0042*/ 	.short	0x0000
        /*0044*/ 	.byte	0x00, 0xf5, 0x21, 0x00


	//----- nvinfo : EIATTR_SPARSE_MMA_MASK
	.align		4
.L_15:
        /*0048*/ 	.byte	0x03, 0x50
        /*004a*/ 	.short	0x0000


	//----- nvinfo : EIATTR_MAXREG_COUNT
	.align		4
        /*004c*/ 	.byte	0x03, 0x1b
        /*004e*/ 	.short	0x00ff


	//----- nvinfo : EIATTR_MERCURY_ISA_VERSION
	.align		4
        /*0050*/ 	.byte	0x03, 0x5f
        /*0052*/ 	.short	0x0101


	//----- nvinfo : EIATTR_VRC_CTA_INIT_COUNT
	.align		4
        /*0054*/ 	.byte	0x02, 0x4a
	.zero		1
	.zero		1


	//----- nvinfo : EIATTR_EXIT_INSTR_OFFSETS
	.align		4
        /*0058*/ 	.byte	0x04, 0x1c
        /*005a*/ 	.short	(.L_17 - .L_16)


	//   ....[0]....
.L_16:
        /*005c*/ 	.word	0x00000070


	//   ....[1]....
        /*0060*/ 	.word	0x00000130


	//----- nvinfo : EIATTR_CBANK_PARAM_SIZE
	.align		4
.L_17:
        /*0064*/ 	.byte	0x03, 0x19
        /*0066*/ 	.short	0x001c


	//----- nvinfo : EIATTR_PARAM_CBANK
	.align		4
        /*0068*/ 	.byte	0x04, 0x0a
        /*006a*/ 	.short	(.L_19 - .L_18)
	.align		4
.L_18:
        /*006c*/ 	.word	index@(.nv.constant0._Z9vectorAddPiS_S_i)
        /*0070*/ 	.short	0x0380
        /*0072*/ 	.short	0x001c


	//----- nvinfo : EIATTR_SW_WAR
	.align		4
.L_19:
        /*0074*/ 	.byte	0x04, 0x36
        /*0076*/ 	.short	(.L_21 - .L_20)
.L_20:
        /*0078*/ 	.word	0x00000008
.L_21:


//--------------------- .nv.callgraph             --------------------------
	.section	.nv.callgraph,"",@"SHT_CUDA_CALLGRAPH"
	.align	4
	.sectionentsize	8
	.align		4
        /*0000*/ 	.word	0x00000000
	.align		4
        /*0004*/ 	.word	0xffffffff
	.align		4
        /*0008*/ 	.word	0x00000000
	.align		4
        /*000c*/ 	.word	0xfffffffe
	.align		4
        /*0010*/ 	.word	0x00000000
	.align		4
        /*0014*/ 	.word	0xfffffffd
	.align		4
        /*0018*/ 	.word	0x00000000
	.align		4
        /*001c*/ 	.word	0xfffffffc


//--------------------- .text._Z9vectorAddPiS_S_i --------------------------
	.section	.text._Z9vectorAddPiS_S_i,"ax",@progbits
	.align	128
        .global         _Z9vectorAddPiS_S_i
        .type           _Z9vectorAddPiS_S_i,@function
        .size           _Z9vectorAddPiS_S_i,(.L_x_1 - _Z9vectorAddPiS_S_i)
        .other          _Z9vectorAddPiS_S_i,@"STO_CUDA_ENTRY STV_DEFAULT"
_Z9vectorAddPiS_S_i:
.text._Z9vectorAddPiS_S_i:
[----:B------:R-:W-:Y:S01]  /*0000*/  LDC R1, c[0x0][0x37c] ;  /* 0x0000df00ff017b82 */ /* 0x000fe20000000800 */
[----:B------:R-:W0:Y:S07]  /*0010*/  S2R R0, SR_TID.X ;  /* 0x0000000000007919 */ /* 0x000e2e0000002100 */
[----:B------:R-:W0:Y:S01]  /*0020*/  S2UR UR4, SR_CTAID.X ;  /* 0x00000000000479c3 */ /* 0x000e220000002500 */
[----:B------:R-:W1:Y:S07]  /*0030*/  LDCU UR5, c[0x0][0x398] ;  /* 0x00007300ff0577ac */ /* 0x000e6e0008000800 */
[----:B------:R-:W0:Y:S02]  /*0040*/  LDC R9, c[0x0][0x360] ;  /* 0x0000d800ff097b82 */ /* 0x000e240000000800 */
[----:B0-----:R-:W-:-:S05]  /*0050*/  IMAD R9, R9, UR4, R0 ;  /* 0x0000000409097c24 */ /* 0x001fca000f8e0200 */
[----:B-1----:R-:W-:-:S13]  /*0060*/  ISETP.GE.U32.AND P0, PT, R9, UR5, PT ;  /* 0x0000000509007c0c */ /* 0x002fda000bf06070 */
[----:B------:R-:W-:Y:S05]  /*0070*/  @P0 EXIT ;  /* 0x000000000000094d */ /* 0x000fea0003800000 */
[----:B------:R-:W0:Y:S01]  /*0080*/  LDC.64 R2, c[0x0][0x380] ;  /* 0x0000e000ff027b82 */ /* 0x000e220000000a00 */
[----:B------:R-:W1:Y:S07]  /*0090*/  LDCU.64 UR4, c[0x0][0x358] ;  /* 0x00006b00ff0477ac */ /* 0x000e6e0008000a00 */
[----:B------:R-:W2:Y:S08]  /*00a0*/  LDC.64 R4, c[0x0][0x388] ;  /* 0x0000e200ff047b82 */ /* 0x000eb00000000a00 */
[----:B------:R-:W3:Y:S01]  /*00b0*/  LDC.64 R6, c[0x0][0x390] ;  /* 0x0000e400ff067b82 */ /* 0x000ee20000000a00 */
[----:B0-----:R-:W-:-:S06]  /*00c0*/  IMAD.WIDE.U32 R2, R9, 0x4, R2 ;  /* 0x0000000409027825 */ /* 0x001fcc00078e0002 */
[----:B-1----:R-:W4:Y:S01]  /*00d0*/  LDG.E R2, desc[UR4][R2.64] ;  /* 0x0000000402027981 */ /* 0x002f22000c1e1900 */
[----:B--2---:R-:W-:-:S06]  /*00e0*/  IMAD.WIDE.U32 R4, R9, 0x4, R4 ;  /* 0x0000000409047825 */ /* 0x004fcc00078e0004 */
[----:B------:R-:W4:Y:S01]  /*00f0*/  LDG.E R5, desc[UR4][R4.64] ;  /* 0x0000000404057981 */ /* 0x000f22000c1e1900 */
[----:B---3--:R-:W-:Y:S01]  /*0100*/  IMAD.WIDE.U32 R6, R9, 0x4, R6 ;  /* 0x0000000409067825 */ /* 0x008fe200078e0006 */
[----:B----4-:R-:W-:-:S05]  /*0110*/  IADD3 R9, PT, PT, R2, R5, RZ ;  /* 0x0000000502097210 */ /* 0x010fca0007ffe0ff */
[----:B------:R-:W-:Y:S01]  /*0120*/  STG.E desc[UR4][R6.64], R9 ;  /* 0x0000000906007986 */ /* 0x000fe2000c101904 */
[----:B------:R-:W-:Y:S05]  /*0130*/  EXIT ;  /* 0x000000000000794d */ /* 0x000fea0003800000 */
.L_x_0:
[----:B------:R-:W-:-:S00]  /*0140*/  BRA `(.L_x_0) ;  /* 0xfffffffc00fc7947 */ /* 0x000fc0000383ffff */
[----:B------:R-:W-:-:S00]  /*0150*/  NOP ;  /* 0x0000000000007918 */ /* 0x000fc00000000000 */
        /* <DEDUP_REMOVED lines=10> */
.L_x_1:


//--------------------- .nv.shared.reserved.0     --------------------------
	.section	.nv.shared.reserved.0,"aw",@nobits
	.weak		__nv_reservedSMEM_offset_0_alias
	.size		__nv_reservedSMEM_offset_0_alias, 0, 64
	.other		__nv_reservedSMEM_offset_0_alias,@"STO_CUDA_RESERVED_SHARED STV_DEFAULT"
__nv_reservedSMEM_offset_0_alias:
	.zero		0
	.zero		64


//--------------------- .nv.constant0._Z9vectorAddPiS_S_i --------------------------
	.section	.nv.constant0._Z9vectorAddPiS_S_i,"a",@progbits
	.sectionflags	@""
	.align	4
.nv.constant0._Z9vectorAddPiS_S_i:
	.zero		924


//--------------------- SYMBOLS --------------------------

	.type		.nv.reservedSmem.offset0,@object
	.size		.nv.reservedSmem.offset0,0x4
